	.headerflags	@"EF_CUDA_TEXMODE_UNIFIED EF_CUDA_64BIT_ADDRESS EF_CUDA_ACCELERATORS EF_CUDA_SM90 EF_CUDA_VIRTUAL_SM(EF_CUDA_SM90)"
	.elftype	@"ET_EXEC"


//--------------------- .nv.info                  --------------------------
	.section	.nv.info,"",@"SHT_CUDA_INFO"
	.align	4


	//----- nvinfo : EIATTR_REGCOUNT
	.align		4
        /*0000*/ 	.byte	0x04, 0x2f
        /*0002*/ 	.short	(.L_3 - .L_2)
	.align		4
.L_2:
        /*0004*/ 	.word	index@(triton_poi_fused__native_batch_norm_legit_no_training_convolution_relu_13)
        /*0008*/ 	.word	0x00000017


	//----- nvinfo : EIATTR_MIN_STACK_SIZE
	.align		4
.L_3:
        /*000c*/ 	.byte	0x04, 0x12
        /*000e*/ 	.short	(.L_5 - .L_4)
	.align		4
.L_4:
        /*0010*/ 	.word	index@(triton_poi_fused__native_batch_norm_legit_no_training_convolution_relu_13)
        /*0014*/ 	.word	0x00000000


	//----- nvinfo : EIATTR_FRAME_SIZE
	.align		4
.L_5:
        /*0018*/ 	.byte	0x04, 0x11
        /*001a*/ 	.short	(.L_7 - .L_6)
	.align		4
.L_6:
        /*001c*/ 	.word	index@(triton_poi_fused__native_batch_norm_legit_no_training_convolution_relu_13)
        /*0020*/ 	.word	0x00000000


	//----- nvinfo : EIATTR_MIN_STACK_SIZE
	.align		4
.L_7:
        /*0024*/ 	.byte	0x04, 0x12
        /*0026*/ 	.short	(.L_9 - .L_8)
	.align		4
.L_8:
        /*0028*/ 	.word	index@(triton_poi_fused__native_batch_norm_legit_no_training_convolution_relu_13)
        /*002c*/ 	.word	0x00000000
.L_9:


//--------------------- .nv.info.triton_poi_fused__native_batch_norm_legit_no_training_convolution_relu_13 --------------------------
	.section	.nv.info.triton_poi_fused__native_batch_norm_legit_no_training_convolution_relu_13,"",@"SHT_CUDA_INFO"
	.sectionflags	@""
	.align	4


	//----- nvinfo : EIATTR_CUDA_API_VERSION
	.align		4
        /*0000*/ 	.byte	0x04, 0x37
        /*0002*/ 	.short	(.L_11 - .L_10)
.L_10:
        /*0004*/ 	.word	0x0000007c


	//----- nvinfo : EIATTR_KPARAM_INFO
	.align		4
.L_11:
        /*0008*/ 	.byte	0x04, 0x17
        /*000a*/ 	.short	(.L_13 - .L_12)
.L_12:
        /*000c*/ 	.word	0x00000000
        /*0010*/ 	.short	0x0007
        /*0012*/ 	.short	0x0038
        /*0014*/ 	.byte	0x00, 0xf0, 0x11, 0x00


	//----- nvinfo : EIATTR_KPARAM_INFO
	.align		4
.L_13:
        /*0018*/ 	.byte	0x04, 0x17
        /*001a*/ 	.short	(.L_15 - .L_14)
.L_14:
        /*001c*/ 	.word	0x00000000
        /*0020*/ 	.short	0x0006
        /*0022*/ 	.short	0x0030
        /*0024*/ 	.byte	0x00, 0xf4, 0x21, 0x00


	//----- nvinfo : EIATTR_KPARAM_INFO
	.align		4
.L_15:
        /*0028*/ 	.byte	0x04, 0x17
        /*002a*/ 	.short	(.L_17 - .L_16)
.L_16:
        /*002c*/ 	.word	0x00000000
        /*0030*/ 	.short	0x0005
        /*0032*/ 	.short	0x0028
        /*0034*/ 	.byte	0x00, 0xf4, 0x21, 0x00


	//----- nvinfo : EIATTR_KPARAM_INFO
	.align		4
.L_17:
        /*0038*/ 	.byte	0x04, 0x17
        /*003a*/ 	.short	(.L_19 - .L_18)
.L_18:
        /*003c*/ 	.word	0x00000000
        /*0040*/ 	.short	0x0004
        /*0042*/ 	.short	0x0020
        /*0044*/ 	.byte	0x00, 0xf4, 0x21, 0x00


	//----- nvinfo : EIATTR_KPARAM_INFO
	.align		4
.L_19:
        /*0048*/ 	.byte	0x04, 0x17
        /*004a*/ 	.short	(.L_21 - .L_20)
.L_20:
        /*004c*/ 	.word	0x00000000
        /*0050*/ 	.short	0x0003
        /*0052*/ 	.short	0x0018
        /*0054*/ 	.byte	0x00, 0xf4, 0x21, 0x00


	//----- nvinfo : EIATTR_KPARAM_INFO
	.align		4
.L_21:
        /*0058*/ 	.byte	0x04, 0x17
        /*005a*/ 	.short	(.L_23 - .L_22)
.L_22:
        /*005c*/ 	.word	0x00000000
        /*0060*/ 	.short	0x0002
        /*0062*/ 	.short	0x0010
        /*0064*/ 	.byte	0x00, 0xf4, 0x21, 0x00


	//----- nvinfo : EIATTR_KPARAM_INFO
	.align		4
.L_23:
        /*0068*/ 	.byte	0x04, 0x17
        /*006a*/ 	.short	(.L_25 - .L_24)
.L_24:
        /*006c*/ 	.word	0x00000000
        /*0070*/ 	.short	0x0001
        /*0072*/ 	.short	0x0008
        /*0074*/ 	.byte	0x00, 0xf4, 0x21, 0x00


	//----- nvinfo : EIATTR_KPARAM_INFO
	.align		4
.L_25:
        /*0078*/ 	.byte	0x04, 0x17
        /*007a*/ 	.short	(.L_27 - .L_26)
.L_26:
        /*007c*/ 	.word	0x00000000
        /*0080*/ 	.short	0x0000
        /*0082*/ 	.short	0x0000
        /*0084*/ 	.byte	0x00, 0xf4, 0x21, 0x00


	//----- nvinfo : EIATTR_SPARSE_MMA_MASK
	.align		4
.L_27:
        /*0088*/ 	.byte	0x03, 0x50
        /*008a*/ 	.short	0x0000


	//----- nvinfo : EIATTR_MAXREG_COUNT
	.align		4
        /*008c*/ 	.byte	0x03, 0x1b
        /*008e*/ 	.short	0x00ff


	//----- nvinfo : EIATTR_EXIT_INSTR_OFFSETS
	.align		4
        /*0090*/ 	.byte	0x04, 0x1c
        /*0092*/ 	.short	(.L_29 - .L_28)


	//   ....[0]....
.L_28:
        /*0094*/ 	.word	0x00000370


	//   ....[1]....
        /*0098*/ 	.word	0x00000390


	//----- nvinfo : EIATTR_REQNTID
	.align		4
.L_29:
        /*009c*/ 	.byte	0x04, 0x10
        /*009e*/ 	.short	(.L_31 - .L_30)
.L_30:
        /*00a0*/ 	.word	0x00000080
        /*00a4*/ 	.word	0x00000001
        /*00a8*/ 	.word	0x00000001


	//----- nvinfo : EIATTR_CBANK_PARAM_SIZE
	.align		4
.L_31:
        /*00ac*/ 	.byte	0x03, 0x19
        /*00ae*/ 	.short	0x003c


	//----- nvinfo : EIATTR_PARAM_CBANK
	.align		4
        /*00b0*/ 	.byte	0x04, 0x0a
        /*00b2*/ 	.short	(.L_33 - .L_32)
	.align		4
.L_32:
        /*00b4*/ 	.word	index@(.nv.constant0.triton_poi_fused__native_batch_norm_legit_no_training_convolution_relu_13)
        /*00b8*/ 	.short	0x0210
        /*00ba*/ 	.short	0x003c


	//----- nvinfo : EIATTR_SW_WAR
	.align		4
.L_33:
        /*00bc*/ 	.byte	0x04, 0x36
        /*00be*/ 	.short	(.L_35 - .L_34)
.L_34:
        /*00c0*/ 	.word	0x00000008
.L_35:


//--------------------- .nv.callgraph             --------------------------
	.section	.nv.callgraph,"",@"SHT_CUDA_CALLGRAPH"
	.align	4
	.sectionentsize	8
	.align		4
        /*0000*/ 	.word	0x00000000
	.align		4
        /*0004*/ 	.word	0xffffffff
	.align		4
        /*0008*/ 	.word	0x00000000
	.align		4
        /*000c*/ 	.word	0xfffffffe
	.align		4
        /*0010*/ 	.word	0x00000000
	.align		4
        /*0014*/ 	.word	0xfffffffd
	.align		4
        /*0018*/ 	.word	0x00000000
	.align		4
        /*001c*/ 	.word	0xfffffffc


//--------------------- .nv.constant4             --------------------------
	.section	.nv.constant4,"a",@progbits
	.align	8
	.align		8
.nv.constant4:
        /*0000*/ 	.dword	_$_str
	.align		8
        /*0008*/ 	.dword	_$_str_$_2


//--------------------- .text.triton_poi_fused__native_batch_norm_legit_no_training_convolution_relu_13 --------------------------
	.section	.text.triton_poi_fused__native_batch_norm_legit_no_training_convolution_relu_13,"ax",@progbits
	.align	128
        .global         triton_poi_fused__native_batch_norm_legit_no_training_convolution_relu_13
        .type           triton_poi_fused__native_batch_norm_legit_no_training_convolution_relu_13,@function
        .size           triton_poi_fused__native_batch_norm_legit_no_training_convolution_relu_13,(.L_x_1 - triton_poi_fused__native_batch_norm_legit_no_training_convolution_relu_13)
        .other          triton_poi_fused__native_batch_norm_legit_no_training_convolution_relu_13,@"STO_CUDA_ENTRY STV_DEFAULT"
triton_poi_fused__native_batch_norm_legit_no_training_convolution_relu_13:
.text.triton_poi_fused__native_batch_norm_legit_no_training_convolution_relu_13:
[----:B------:R-:W0:Y:S01]  /*0000*/  LDC R1, c[0x0][0x28] ;  /* 0x00000a00ff017b82 */ /* 0x000e220000000800 */
[----:B------:R-:W1:Y:S07]  /*0010*/  S2R R0, SR_TID.X ;  /* 0x0000000000007919 */ /* 0x000e6e0000002100 */
[----:B------:R-:W2:Y:S01]  /*0020*/  LDC.64 R12, c[0x0][0x228] ;  /* 0x00008a00ff0c7b82 */ /* 0x000ea20000000a00 */
[----:B------:R-:W-:Y:S01]  /*0030*/  CS2R R4, SRZ ;  /* 0x0000000000047805 */ /* 0x000fe2000001ff00 */
[----:B------:R-:W-:Y:S01]  /*0040*/  ULDC.64 UR4, c[0x0][0x208] ;  /* 0x0000820000047ab9 */ /* 0x000fe20000000a00 */
[----:B------:R-:W3:Y:S05]  /*0050*/  S2R R3, SR_CTAID.X ;  /* 0x0000000000037919 */ /* 0x000eea0000002500 */
[----:B------:R-:W4:Y:S08]  /*0060*/  LDC.64 R10, c[0x0][0x218] ;  /* 0x00008600ff0a7b82 */ /* 0x000f300000000a00 */
[----:B------:R-:W5:Y:S08]  /*0070*/  LDC.64 R14, c[0x0][0x220] ;  /* 0x00008800ff0e7b82 */ /* 0x000f700000000a00 */
[----:B------:R-:W5:Y:S01]  /*0080*/  LDC.64 R16, c[0x0][0x230] ;  /* 0x00008c00ff107b82 */ /* 0x000f620000000a00 */
[----:B-1----:R-:W-:-:S07]  /*0090*/  LOP3.LUT R0, R0, 0x7f, RZ, 0xc0, !PT ;  /* 0x0000007f00007812 */ /* 0x002fce00078ec0ff */
[----:B------:R-:W1:Y:S01]  /*00a0*/  LDC.64 R6, c[0x0][0x238] ;  /* 0x00008e00ff067b82 */ /* 0x000e620000000a00 */
[----:B---3--:R-:W-:Y:S02]  /*00b0*/  SHF.R.S32.HI R2, RZ, 0x18, R3 ;  /* 0x00000018ff027819 */ /* 0x008fe40000011403 */
[----:B------:R-:W-:Y:S02]  /*00c0*/  LEA R0, R3, R0, 0x7 ;  /* 0x0000000003007211 */ /* 0x000fe400078e38ff */
[----:B------:R-:W-:Y:S02]  /*00d0*/  SGXT R3, R2, 0x1 ;  /* 0x000000010203781a */ /* 0x000fe40000000200 */
[----:B------:R-:W-:Y:S02]  /*00e0*/  ISETP.GE.AND P0, PT, R0, 0x800, PT ;  /* 0x000008000000780c */ /* 0x000fe40003f06270 */
[----:B------:R-:W-:-:S04]  /*00f0*/  LEA.HI R3, R3, R0, RZ, 0x8 ;  /* 0x0000000003037211 */ /* 0x000fc800078f40ff */
[----:B------:R-:W-:-:S04]  /*0100*/  SHF.R.S32.HI R2, RZ, 0x8, R3 ;  /* 0x00000008ff027819 */ /* 0x000fc80000011403 */
[----:B------:R-:W-:-:S04]  /*0110*/  LEA.HI R3, R3, R2, RZ, 0x1 ;  /* 0x0000000203037211 */ /* 0x000fc800078f08ff */
[----:B------:R-:W-:-:S04]  /*0120*/  LOP3.LUT R3, R3, 0xfffffffe, RZ, 0xc0, !PT ;  /* 0xfffffffe03037812 */ /* 0x000fc800078ec0ff */
[----:B------:R-:W-:Y:S02]  /*0130*/  IADD3 R19, R2, -R3, RZ ;  /* 0x8000000302137210 */ /* 0x000fe40007ffe0ff */
[----:B------:R-:W3:Y:S03]  /*0140*/  LDC.64 R2, c[0x0][0x210] ;  /* 0x00008400ff027b82 */ /* 0x000ee60000000a00 */
[----:B--2---:R-:W-:-:S05]  /*0150*/  IMAD.WIDE R12, R19, 0x4, R12 ;  /* 0x00000004130c7825 */ /* 0x004fca00078e020c */
[----:B------:R5:W2:Y:S01]  /*0160*/  @!P0 LDG.E.EL R4, desc[UR4][R12.64] ;  /* 0x000000040c048981 */ /* 0x000aa2000c2e1900 */
[----:B------:R-:W-:Y:S01]  /*0170*/  CS2R R8, SRZ ;  /* 0x0000000000087805 */ /* 0x000fe2000001ff00 */
[----:B----4-:R-:W-:-:S05]  /*0180*/  IMAD.WIDE R10, R19, 0x4, R10 ;  /* 0x00000004130a7825 */ /* 0x010fca00078e020a */
[----:B------:R4:W2:Y:S01]  /*0190*/  @!P0 LDG.E.EL R8, desc[UR4][R10.64] ;  /* 0x000000040a088981 */ /* 0x0008a2000c2e1900 */
[----:B-----5:R-:W-:-:S04]  /*01a0*/  IMAD.WIDE R12, R19, 0x4, R14 ;  /* 0x00000004130c7825 */ /* 0x020fc800078e020e */
[----:B---3--:R-:W-:Y:S01]  /*01b0*/  IMAD.WIDE R2, R0, 0x4, R2 ;  /* 0x0000000400027825 */ /* 0x008fe200078e0202 */
[----:B------:R-:W3:Y:S04]  /*01c0*/  @!P0 LDG.E.EL R9, desc[UR4][R12.64] ;  /* 0x000000040c098981 */ /* 0x000ee8000c2e1900 */
[----:B------:R-:W5:Y:S01]  /*01d0*/  @!P0 LDG.E R5, desc[UR4][R2.64] ;  /* 0x0000000402058981 */ /* 0x000f62000c1e1900 */
[----:B0-----:R-:W-:-:S04]  /*01e0*/  IMAD.WIDE R14, R19, 0x4, R16 ;  /* 0x00000004130e7825 */ /* 0x001fc800078e0210 */
[----:B-1----:R-:W-:Y:S01]  /*01f0*/  IMAD.WIDE R16, R19, 0x4, R6 ;  /* 0x0000000413107825 */ /* 0x002fe200078e0206 */
[----:B------:R-:W-:Y:S01]  /*0200*/  CS2R R18, SRZ ;  /* 0x0000000000127805 */ /* 0x000fe2000001ff00 */
[----:B----4-:R-:W-:Y:S01]  /*0210*/  HFMA2.MMA R11, -RZ, RZ, 1.625, 0 ;  /* 0x3e800000ff0b7435 */ /* 0x010fe200000001ff */
[----:B------:R-:W0:Y:S04]  /*0220*/  LDC.64 R6, c[0x0][0x240] ;  /* 0x00009000ff067b82 */ /* 0x000e280000000a00 */
[----:B------:R-:W4:Y:S04]  /*0230*/  @!P0 LDG.E.EL R18, desc[UR4][R14.64] ;  /* 0x000000040e128981 */ /* 0x000f28000c2e1900 */
[----:B------:R-:W4:Y:S01]  /*0240*/  @!P0 LDG.E.EL R19, desc[UR4][R16.64] ;  /* 0x0000000410138981 */ /* 0x000f22000c2e1900 */
[----:B0-----:R-:W-:-:S04]  /*0250*/  IMAD.WIDE R6, R0, 0x4, R6 ;  /* 0x0000000400067825 */ /* 0x001fc800078e0206 */
[----:B--2---:R-:W-:-:S04]  /*0260*/  FADD R4, R4, 9.9999997473787516356e-06 ;  /* 0x3727c5ac04047421 */ /* 0x004fc80000000000 */
[----:B------:R-:W0:Y:S02]  /*0270*/  MUFU.SQRT R20, R4 ;  /* 0x0000000400147308 */ /* 0x000e240000002000 */
[C---:B0-----:R-:W-:Y:S02]  /*0280*/  FSETP.GT.AND P1, PT, R20.reuse, 8.50705917302346158658e+37, PT ;  /* 0x7e8000001400780b */ /* 0x041fe40003f24000 */
[----:B------:R-:W-:-:S11]  /*0290*/  FSETP.GEU.AND P2, PT, R20, 1.175494350822287508e-38, PT ;  /* 0x008000001400780b */ /* 0x000fd60003f4e000 */
[----:B------:R-:W-:-:S04]  /*02a0*/  @P1 FMUL R20, R20, 0.25 ;  /* 0x3e80000014141820 */ /* 0x000fc80000400000 */
[----:B------:R-:W-:-:S06]  /*02b0*/  @!P2 FMUL R20, R20, 16777216 ;  /* 0x4b8000001414a820 */ /* 0x000fcc0000400000 */
[----:B------:R-:W0:Y:S01]  /*02c0*/  MUFU.RCP R20, R20 ;  /* 0x0000001400147308 */ /* 0x000e220000001000 */
[----:B------:R-:W-:Y:S01]  /*02d0*/  FSEL R11, R11, 1, P1 ;  /* 0x3f8000000b0b7808 */ /* 0x000fe20000800000 */
[----:B-----5:R-:W-:-:S04]  /*02e0*/  FADD R5, R8, R5 ;  /* 0x0000000508057221 */ /* 0x020fc80000000000 */
[----:B------:R-:W-:Y:S01]  /*02f0*/  @!P2 FMUL R11, R11, 16777216 ;  /* 0x4b8000000b0ba820 */ /* 0x000fe20000400000 */
[----:B---3--:R-:W-:-:S03]  /*0300*/  FADD R9, R5, -R9 ;  /* 0x8000000905097221 */ /* 0x008fc60000000000 */
[----:B0-----:R-:W-:-:S04]  /*0310*/  FMUL R4, R20, R11 ;  /* 0x0000000b14047220 */ /* 0x001fc80000400000 */
[----:B------:R-:W-:-:S04]  /*0320*/  FMUL R4, R9, R4 ;  /* 0x0000000409047220 */ /* 0x000fc80000400000 */
[----:B----4-:R-:W-:Y:S01]  /*0330*/  FFMA R4, R4, R18, R19 ;  /* 0x0000001204047223 */ /* 0x010fe20000000013 */
[----:B------:R0:W-:Y:S04]  /*0340*/  @!P0 STG.E desc[UR4][R2.64], R5 ;  /* 0x0000000502008986 */ /* 0x0001e8000c101904 */
[----:B------:R-:W-:-:S04]  /*0350*/  FSETP.GEU.AND P1, PT, R4, RZ, PT ;  /* 0x000000ff0400720b */ /* 0x000fc80003f2e000 */
[----:B------:R-:W-:Y:S01]  /*0360*/  FSEL R9, R4, RZ, P1 ;  /* 0x000000ff04097208 */ /* 0x000fe20000800000 */
[----:B0-----:R-:W-:Y:S08]  /*0370*/  @P0 EXIT ;  /* 0x000000000000094d */ /* 0x001ff00003800000 */
[----:B------:R-:W-:Y:S01]  /*0380*/  STG.E desc[UR4][R6.64], R9 ;  /* 0x0000000906007986 */ /* 0x000fe2000c101904 */
[----:B------:R-:W-:Y:S05]  /*0390*/  EXIT ;  /* 0x000000000000794d */ /* 0x000fea0003800000 */
.L_x_0:
[----:B------:R-:W-:-:S00]  /*03a0*/  BRA `(.L_x_0) ;  /* 0xfffffffc00fc7947 */ /* 0x000fc0000383ffff */
[----:B------:R-:W-:-:S00]  /*03b0*/  NOP ;  /* 0x0000000000007918 */ /* 0x000fc00000000000 */
        /* <DEDUP_REMOVED lines=12> */
.L_x_1:


//--------------------- .nv.global.init           --------------------------
	.section	.nv.global.init,"aw",@progbits
.nv.global.init:
	.type		_$_str,@object
	.size		_$_str,(_$_str_$_2 - _$_str)
_$_str:
        /*0000*/ 	.byte	0x5f, 0x5f, 0x43, 0x55, 0x44, 0x41, 0x5f, 0x46, 0x54, 0x5a, 0x00
	.type		_$_str_$_2,@object
	.size		_$_str_$_2,(.L_1 - _$_str_$_2)
_$_str_$_2:
        /*000b*/ 	.byte	0x5f, 0x5f, 0x43, 0x55, 0x44, 0x41, 0x5f, 0x50, 0x52, 0x45, 0x43, 0x5f, 0x53, 0x51, 0x52, 0x54
        /*001b*/ 	.byte	0x00
.L_1:


//--------------------- .nv.constant0.triton_poi_fused__native_batch_norm_legit_no_training_convolution_relu_13 --------------------------
	.section	.nv.constant0.triton_poi_fused__native_batch_norm_legit_no_training_convolution_relu_13,"a",@progbits
	.sectionflags	@""
	.align	4
.nv.constant0.triton_poi_fused__native_batch_norm_legit_no_training_convolution_relu_13:
	.zero		588
